//
// Generated by NVIDIA NVVM Compiler
//
// Compiler Build ID: CL-36424714
// Cuda compilation tools, release 13.0, V13.0.88
// Based on NVVM 20.0.0
//

.version 9.0
.target sm_100
.address_size 64

	// .globl	_Z11forwardPassPfS_S_S_i

.visible .entry _Z11forwardPassPfS_S_S_i(
	.param .u64 .ptr .align 1 _Z11forwardPassPfS_S_S_i_param_0,
	.param .u64 .ptr .align 1 _Z11forwardPassPfS_S_S_i_param_1,
	.param .u64 .ptr .align 1 _Z11forwardPassPfS_S_S_i_param_2,
	.param .u64 .ptr .align 1 _Z11forwardPassPfS_S_S_i_param_3,
	.param .u32 _Z11forwardPassPfS_S_S_i_param_4
)
{
	.reg .pred 	%p<2>;
	.reg .b32 	%r<3>;
	.reg .b32 	%f<5>;
	.reg .b64 	%rd<12>;

	ld.param.u64 	%rd1, [_Z11forwardPassPfS_S_S_i_param_0];
	ld.param.u64 	%rd2, [_Z11forwardPassPfS_S_S_i_param_1];
	ld.param.u64 	%rd3, [_Z11forwardPassPfS_S_S_i_param_2];
	ld.param.u64 	%rd4, [_Z11forwardPassPfS_S_S_i_param_3];
	ld.param.u32 	%r2, [_Z11forwardPassPfS_S_S_i_param_4];
	mov.u32 	%r1, %tid.x;
	setp.ge.s32 	%p1, %r1, %r2;
	@%p1 bra 	$L__BB0_2;
	cvta.to.global.u64 	%rd5, %rd2;
	cvta.to.global.u64 	%rd6, %rd1;
	cvta.to.global.u64 	%rd7, %rd3;
	cvta.to.global.u64 	%rd8, %rd4;
	ld.global.f32 	%f1, [%rd5];
	mul.wide.u32 	%rd9, %r1, 4;
	add.s64 	%rd10, %rd6, %rd9;
	ld.global.f32 	%f2, [%rd10];
	ld.global.f32 	%f3, [%rd7];
	fma.rn.f32 	%f4, %f1, %f2, %f3;
	add.s64 	%rd11, %rd8, %rd9;
	st.global.f32 	[%rd11], %f4;
$L__BB0_2:
	ret;

}
	// .globl	_Z16computeGradientsPfS_S_S_S_i
.visible .entry _Z16computeGradientsPfS_S_S_S_i(
	.param .u64 .ptr .align 1 _Z16computeGradientsPfS_S_S_S_i_param_0,
	.param .u64 .ptr .align 1 _Z16computeGradientsPfS_S_S_S_i_param_1,
	.param .u64 .ptr .align 1 _Z16computeGradientsPfS_S_S_S_i_param_2,
	.param .u64 .ptr .align 1 _Z16computeGradientsPfS_S_S_S_i_param_3,
	.param .u64 .ptr .align 1 _Z16computeGradientsPfS_S_S_S_i_param_4,
	.param .u32 _Z16computeGradientsPfS_S_S_S_i_param_5
)
{
	.reg .pred 	%p<2>;
	.reg .b32 	%r<3>;
	.reg .b32 	%f<16>;
	.reg .b64 	%rd<15>;

	ld.param.u64 	%rd1, [_Z16computeGradientsPfS_S_S_S_i_param_0];
	ld.param.u64 	%rd2, [_Z16computeGradientsPfS_S_S_S_i_param_1];
	ld.param.u64 	%rd3, [_Z16computeGradientsPfS_S_S_S_i_param_2];
	ld.param.u64 	%rd4, [_Z16computeGradientsPfS_S_S_S_i_param_3];
	ld.param.u64 	%rd5, [_Z16computeGradientsPfS_S_S_S_i_param_4];
	ld.param.u32 	%r2, [_Z16computeGradientsPfS_S_S_S_i_param_5];
	mov.u32 	%r1, %tid.x;
	setp.ge.s32 	%p1, %r1, %r2;
	@%p1 bra 	$L__BB1_2;
	cvta.to.global.u64 	%rd6, %rd1;
	cvta.to.global.u64 	%rd7, %rd3;
	cvta.to.global.u64 	%rd8, %rd2;
	cvta.to.global.u64 	%rd9, %rd4;
	cvta.to.global.u64 	%rd10, %rd5;
	mul.wide.u32 	%rd11, %r1, 4;
	add.s64 	%rd12, %rd6, %rd11;
	ld.global.f32 	%f1, [%rd12];
	add.f32 	%f2, %f1, %f1;
	add.s64 	%rd13, %rd7, %rd11;
	ld.global.f32 	%f3, [%rd13];
	add.s64 	%rd14, %rd8, %rd11;
	ld.global.f32 	%f4, [%rd14];
	sub.f32 	%f5, %f3, %f4;
	mul.f32 	%f6, %f2, %f5;
	cvt.rn.f32.u32 	%f7, %r2;
	div.rn.f32 	%f8, %f6, %f7;
	atom.global.add.f32 	%f9, [%rd9], %f8;
	ld.global.f32 	%f10, [%rd13];
	ld.global.f32 	%f11, [%rd14];
	sub.f32 	%f12, %f10, %f11;
	add.f32 	%f13, %f12, %f12;
	div.rn.f32 	%f14, %f13, %f7;
	atom.global.add.f32 	%f15, [%rd10], %f14;
$L__BB1_2:
	ret;

}
	// .globl	_Z13updateWeightsPfS_S_S_f
.visible .entry _Z13updateWeightsPfS_S_S_f(
	.param .u64 .ptr .align 1 _Z13updateWeightsPfS_S_S_f_param_0,
	.param .u64 .ptr .align 1 _Z13updateWeightsPfS_S_S_f_param_1,
	.param .u64 .ptr .align 1 _Z13updateWeightsPfS_S_S_f_param_2,
	.param .u64 .ptr .align 1 _Z13updateWeightsPfS_S_S_f_param_3,
	.param .f32 _Z13updateWeightsPfS_S_S_f_param_4
)
{
	.reg .b32 	%f<10>;
	.reg .b64 	%rd<9>;

	ld.param.u64 	%rd1, [_Z13updateWeightsPfS_S_S_f_param_0];
	ld.param.u64 	%rd2, [_Z13updateWeightsPfS_S_S_f_param_1];
	ld.param.u64 	%rd3, [_Z13updateWeightsPfS_S_S_f_param_2];
	ld.param.u64 	%rd4, [_Z13updateWeightsPfS_S_S_f_param_3];
	ld.param.f32 	%f1, [_Z13updateWeightsPfS_S_S_f_param_4];
	cvta.to.global.u64 	%rd5, %rd2;
	cvta.to.global.u64 	%rd6, %rd4;
	cvta.to.global.u64 	%rd7, %rd1;
	cvta.to.global.u64 	%rd8, %rd3;
	ld.global.f32 	%f2, [%rd8];
	mul.f32 	%f3, %f1, %f2;
	ld.global.f32 	%f4, [%rd7];
	sub.f32 	%f5, %f4, %f3;
	st.global.f32 	[%rd7], %f5;
	ld.global.f32 	%f6, [%rd6];
	mul.f32 	%f7, %f1, %f6;
	ld.global.f32 	%f8, [%rd5];
	sub.f32 	%f9, %f8, %f7;
	st.global.f32 	[%rd5], %f9;
	ret;

}


// ===== COMPILED SASS (sm_100) =====

	.target	sm_100

	.elftype	@"ET_EXEC"


//--------------------- .note.nv.tkinfo           --------------------------
	.section	.note.nv.tkinfo,"",@"SHT_NOTE"
	.sectionflags	@"SHF_NOTE_NV_TKINFO"
	.tkinfo
        /*0018*/ 	.word	0x00000002
        /*0030*/ 	.string	""
        /*0030*/ 	.string	"ptxas"
        /*0030*/ 	.string	"Cuda compilation tools, release 13.0, V13.0.88"
        /*0030*/ 	.string	"Build cuda_13.0.r13.0/compiler.36424714_0"
        /*0030*/ 	.string	"-arch sm_100 -m 64 "



//--------------------- .note.nv.cuinfo           --------------------------
	.section	.note.nv.cuinfo,"",@"SHT_NOTE"
	.sectionflags	@"SHF_NOTE_NV_CUINFO"
        /*0018*/ 	.short	0x0002
        /*001a*/ 	.short	0x0064
        /*001c*/ 	.short	0x0082
	.zero		2


//--------------------- .nv.info                  --------------------------
	.section	.nv.info,"",@"SHT_CUDA_INFO"
	.align	4


	//----- nvinfo : EIATTR_REGCOUNT
	.align		4
        /*0000*/ 	.byte	0x04, 0x2f
        /*0002*/ 	.short	(.L_1 - .L_0)
	.align		4
.L_0:
        /*0004*/ 	.word	index@(_Z11forwardPassPfS_S_S_i)
        /*0008*/ 	.word	0x0000000e


	//----- nvinfo : EIATTR_FRAME_SIZE
	.align		4
.L_1:
        /*000c*/ 	.byte	0x04, 0x11
        /*000e*/ 	.short	(.L_3 - .L_2)
	.align		4
.L_2:
        /*0010*/ 	.word	index@(_Z11forwardPassPfS_S_S_i)
        /*0014*/ 	.word	0x00000000


	//----- nvinfo : EIATTR_REGCOUNT
	.align		4
.L_3:
        /*0018*/ 	.byte	0x04, 0x2f
        /*001a*/ 	.short	(.L_5 - .L_4)
	.align		4
.L_4:
        /*001c*/ 	.word	index@(_Z16computeGradientsPfS_S_S_S_i)
        /*0020*/ 	.word	0x00000013


	//----- nvinfo : EIATTR_FRAME_SIZE
	.align		4
.L_5:
        /*0024*/ 	.byte	0x04, 0x11
        /*0026*/ 	.short	(.L_7 - .L_6)
	.align		4
.L_6:
        /*0028*/ 	.word	index@($__internal_0_$__cuda_sm3x_div_rn_noftz_f32_slowpath)
        /*002c*/ 	.word	0x00000000


	//----- nvinfo : EIATTR_FRAME_SIZE
	.align		4
.L_7:
        /*0030*/ 	.byte	0x04, 0x11
        /*0032*/ 	.short	(.L_9 - .L_8)
	.align		4
.L_8:
        /*0034*/ 	.word	index@(_Z16computeGradientsPfS_S_S_S_i)
        /*0038*/ 	.word	0x00000000


	//----- nvinfo : EIATTR_REGCOUNT
	.align		4
.L_9:
        /*003c*/ 	.byte	0x04, 0x2f
        /*003e*/ 	.short	(.L_11 - .L_10)
	.align		4
.L_10:
        /*0040*/ 	.word	index@(_Z13updateWeightsPfS_S_S_f)
        /*0044*/ 	.word	0x00000010


	//----- nvinfo : EIATTR_FRAME_SIZE
	.align		4
.L_11:
        /*0048*/ 	.byte	0x04, 0x11
        /*004a*/ 	.short	(.L_13 - .L_12)
	.align		4
.L_12:
        /*004c*/ 	.word	index@(_Z13updateWeightsPfS_S_S_f)
        /*0050*/ 	.word	0x00000000


	//----- nvinfo : EIATTR_MIN_STACK_SIZE
	.align		4
.L_13:
        /*0054*/ 	.byte	0x04, 0x12
        /*0056*/ 	.short	(.L_15 - .L_14)
	.align		4
.L_14:
        /*0058*/ 	.word	index@(_Z13updateWeightsPfS_S_S_f)
        /*005c*/ 	.word	0x00000000


	//----- nvinfo : EIATTR_MIN_STACK_SIZE
	.align		4
.L_15:
        /*0060*/ 	.byte	0x04, 0x12
        /*0062*/ 	.short	(.L_17 - .L_16)
	.align		4
.L_16:
        /*0064*/ 	.word	index@(_Z16computeGradientsPfS_S_S_S_i)
        /*0068*/ 	.word	0x00000000


	//----- nvinfo : EIATTR_MIN_STACK_SIZE
	.align		4
.L_17:
        /*006c*/ 	.byte	0x04, 0x12
        /*006e*/ 	.short	(.L_19 - .L_18)
	.align		4
.L_18:
        /*0070*/ 	.word	index@(_Z11forwardPassPfS_S_S_i)
        /*0074*/ 	.word	0x00000000
.L_19:


//--------------------- .nv.compat                --------------------------
	.section	.nv.compat,"",@"SHT_CUDA_COMPAT_INFO"
	.align	4
        /*0000*/ 	.byte	0x02, 0x09, 0x00, 0x00, 0x02, 0x02, 0x01, 0x00, 0x02, 0x05, 0x05, 0x00, 0x03, 0x07, 0x01, 0x01
        /*0010*/ 	.byte	0x02, 0x03, 0x00, 0x00, 0x02, 0x06, 0x01, 0x00, 0x04, 0x0b, 0x08, 0x00, 0x01, 0x00, 0x00, 0x00
        /*0020*/ 	.byte	0x00, 0x00, 0x00, 0x00


//--------------------- .nv.info._Z13updateWeightsPfS_S_S_f --------------------------
	.section	.nv.info._Z13updateWeightsPfS_S_S_f,"",@"SHT_CUDA_INFO"
	.sectionflags	@""
	.align	4


	//----- nvinfo : EIATTR_CUDA_API_VERSION
	.align		4
        /*0000*/ 	.byte	0x04, 0x37
        /*0002*/ 	.short	(.L_21 - .L_20)
.L_20:
        /*0004*/ 	.word	0x00000082


	//----- nvinfo : EIATTR_KPARAM_INFO
	.align		4
.L_21:
        /*0008*/ 	.byte	0x04, 0x17
        /*000a*/ 	.short	(.L_23 - .L_22)
.L_22:
        /*000c*/ 	.word	0x00000000
        /*0010*/ 	.short	0x0004
        /*0012*/ 	.short	0x0020
        /*0014*/ 	.byte	0x00, 0xf0, 0x11, 0x00


	//----- nvinfo : EIATTR_KPARAM_INFO
	.align		4
.L_23:
        /*0018*/ 	.byte	0x04, 0x17
        /*001a*/ 	.short	(.L_25 - .L_24)
.L_24:
        /*001c*/ 	.word	0x00000000
        /*0020*/ 	.short	0x0003
        /*0022*/ 	.short	0x0018
        /*0024*/ 	.byte	0x00, 0xf5, 0x21, 0x00


	//----- nvinfo : EIATTR_KPARAM_INFO
	.align		4
.L_25:
        /*0028*/ 	.byte	0x04, 0x17
        /*002a*/ 	.short	(.L_27 - .L_26)
.L_26:
        /*002c*/ 	.word	0x00000000
        /*0030*/ 	.short	0x0002
        /*0032*/ 	.short	0x0010
        /*0034*/ 	.byte	0x00, 0xf5, 0x21, 0x00


	//----- nvinfo : EIATTR_KPARAM_INFO
	.align		4
.L_27:
        /*0038*/ 	.byte	0x04, 0x17
        /*003a*/ 	.short	(.L_29 - .L_28)
.L_28:
        /*003c*/ 	.word	0x00000000
        /*0040*/ 	.short	0x0001
        /*0042*/ 	.short	0x0008
        /*0044*/ 	.byte	0x00, 0xf5, 0x21, 0x00


	//----- nvinfo : EIATTR_KPARAM_INFO
	.align		4
.L_29:
        /*0048*/ 	.byte	0x04, 0x17
        /*004a*/ 	.short	(.L_31 - .L_30)
.L_30:
        /*004c*/ 	.word	0x00000000
        /*0050*/ 	.short	0x0000
        /*0052*/ 	.short	0x0000
        /*0054*/ 	.byte	0x00, 0xf5, 0x21, 0x00


	//----- nvinfo : EIATTR_SPARSE_MMA_MASK
	.align		4
.L_31:
        /*0058*/ 	.byte	0x03, 0x50
        /*005a*/ 	.short	0x0000


	//----- nvinfo : EIATTR_MAXREG_COUNT
	.align		4
        /*005c*/ 	.byte	0x03, 0x1b
        /*005e*/ 	.short	0x00ff


	//----- nvinfo : EIATTR_MERCURY_ISA_VERSION
	.align		4
        /*0060*/ 	.byte	0x03, 0x5f
        /*0062*/ 	.short	0x0101


	//----- nvinfo : EIATTR_VRC_CTA_INIT_COUNT
	.align		4
        /*0064*/ 	.byte	0x02, 0x4a
	.zero		1
	.zero		1


	//----- nvinfo : EIATTR_EXIT_INSTR_OFFSETS
	.align		4
        /*0068*/ 	.byte	0x04, 0x1c
        /*006a*/ 	.short	(.L_33 - .L_32)


	//   ....[0]....
.L_32:
        /*006c*/ 	.word	0x000000f0


	//----- nvinfo : EIATTR_CBANK_PARAM_SIZE
	.align		4
.L_33:
        /*0070*/ 	.byte	0x03, 0x19
        /*0072*/ 	.short	0x0024


	//----- nvinfo : EIATTR_PARAM_CBANK
	.align		4
        /*0074*/ 	.byte	0x04, 0x0a
        /*0076*/ 	.short	(.L_35 - .L_34)
	.align		4
.L_34:
        /*0078*/ 	.word	index@(.nv.constant0._Z13updateWeightsPfS_S_S_f)
        /*007c*/ 	.short	0x0380
        /*007e*/ 	.short	0x0024


	//----- nvinfo : EIATTR_SW_WAR
	.align		4
.L_35:
        /*0080*/ 	.byte	0x04, 0x36
        /*0082*/ 	.short	(.L_37 - .L_36)
.L_36:
        /*0084*/ 	.word	0x00000008
.L_37:


//--------------------- .nv.info._Z16computeGradientsPfS_S_S_S_i --------------------------
	.section	.nv.info._Z16computeGradientsPfS_S_S_S_i,"",@"SHT_CUDA_INFO"
	.sectionflags	@""
	.align	4


	//----- nvinfo : EIATTR_CUDA_API_VERSION
	.align		4
        /*0000*/ 	.byte	0x04, 0x37
        /*0002*/ 	.short	(.L_39 - .L_38)
.L_38:
        /*0004*/ 	.word	0x00000082


	//----- nvinfo : EIATTR_KPARAM_INFO
	.align		4
.L_39:
        /*0008*/ 	.byte	0x04, 0x17
        /*000a*/ 	.short	(.L_41 - .L_40)
.L_40:
        /*000c*/ 	.word	0x00000000
        /*0010*/ 	.short	0x0005
        /*0012*/ 	.short	0x0028
        /*0014*/ 	.byte	0x00, 0xf0, 0x11, 0x00


	//----- nvinfo : EIATTR_KPARAM_INFO
	.align		4
.L_41:
        /*0018*/ 	.byte	0x04, 0x17
        /*001a*/ 	.short	(.L_43 - .L_42)
.L_42:
        /*001c*/ 	.word	0x00000000
        /*0020*/ 	.short	0x0004
        /*0022*/ 	.short	0x0020
        /*0024*/ 	.byte	0x00, 0xf5, 0x21, 0x00


	//----- nvinfo : EIATTR_KPARAM_INFO
	.align		4
.L_43:
        /*0028*/ 	.byte	0x04, 0x17
        /*002a*/ 	.short	(.L_45 - .L_44)
.L_44:
        /*002c*/ 	.word	0x00000000
        /*0030*/ 	.short	0x0003
        /*0032*/ 	.short	0x0018
        /*0034*/ 	.byte	0x00, 0xf5, 0x21, 0x00


	//----- nvinfo : EIATTR_KPARAM_INFO
	.align		4
.L_45:
        /*0038*/ 	.byte	0x04, 0x17
        /*003a*/ 	.short	(.L_47 - .L_46)
.L_46:
        /*003c*/ 	.word	0x00000000
        /*0040*/ 	.short	0x0002
        /*0042*/ 	.short	0x0010
        /*0044*/ 	.byte	0x00, 0xf5, 0x21, 0x00


	//----- nvinfo : EIATTR_KPARAM_INFO
	.align		4
.L_47:
        /*0048*/ 	.byte	0x04, 0x17
        /*004a*/ 	.short	(.L_49 - .L_48)
.L_48:
        /*004c*/ 	.word	0x00000000
        /*0050*/ 	.short	0x0001
        /*0052*/ 	.short	0x0008
        /*0054*/ 	.byte	0x00, 0xf5, 0x21, 0x00


	//----- nvinfo : EIATTR_KPARAM_INFO
	.align		4
.L_49:
        /*0058*/ 	.byte	0x04, 0x17
        /*005a*/ 	.short	(.L_51 - .L_50)
.L_50:
        /*005c*/ 	.word	0x00000000
        /*0060*/ 	.short	0x0000
        /*0062*/ 	.short	0x0000
        /*0064*/ 	.byte	0x00, 0xf5, 0x21, 0x00


	//----- nvinfo : EIATTR_SPARSE_MMA_MASK
	.align		4
.L_51:
        /*0068*/ 	.byte	0x03, 0x50
        /*006a*/ 	.short	0x0000


	//----- nvinfo : EIATTR_MAXREG_COUNT
	.align		4
        /*006c*/ 	.byte	0x03, 0x1b
        /*006e*/ 	.short	0x00ff


	//----- nvinfo : EIATTR_MERCURY_ISA_VERSION
	.align		4
        /*0070*/ 	.byte	0x03, 0x5f
        /*0072*/ 	.short	0x0101


	//----- nvinfo : EIATTR_VRC_CTA_INIT_COUNT
	.align		4
        /*0074*/ 	.byte	0x02, 0x4a
	.zero		1
	.zero		1


	//----- nvinfo : EIATTR_EXIT_INSTR_OFFSETS
	.align		4
        /*0078*/ 	.byte	0x04, 0x1c
        /*007a*/ 	.short	(.L_53 - .L_52)


	//   ....[0]....
.L_52:
        /*007c*/ 	.word	0x00000040


	//   ....[1]....
        /*0080*/ 	.word	0x00000360


	//----- nvinfo : EIATTR_CRS_STACK_SIZE
	.align		4
.L_53:
        /*0084*/ 	.byte	0x04, 0x1e
        /*0086*/ 	.short	(.L_55 - .L_54)
.L_54:
        /*0088*/ 	.word	0x00000000


	//----- nvinfo : EIATTR_CBANK_PARAM_SIZE
	.align		4
.L_55:
        /*008c*/ 	.byte	0x03, 0x19
        /*008e*/ 	.short	0x002c


	//----- nvinfo : EIATTR_PARAM_CBANK
	.align		4
        /*0090*/ 	.byte	0x04, 0x0a
        /*0092*/ 	.short	(.L_57 - .L_56)
	.align		4
.L_56:
        /*0094*/ 	.word	index@(.nv.constant0._Z16computeGradientsPfS_S_S_S_i)
        /*0098*/ 	.short	0x0380
        /*009a*/ 	.short	0x002c


	//----- nvinfo : EIATTR_SW_WAR
	.align		4
.L_57:
        /*009c*/ 	.byte	0x04, 0x36
        /*009e*/ 	.short	(.L_59 - .L_58)
.L_58:
        /*00a0*/ 	.word	0x00000008
.L_59:


//--------------------- .nv.info._Z11forwardPassPfS_S_S_i --------------------------
	.section	.nv.info._Z11forwardPassPfS_S_S_i,"",@"SHT_CUDA_INFO"
	.sectionflags	@""
	.align	4


	//----- nvinfo : EIATTR_CUDA_API_VERSION
	.align		4
        /*0000*/ 	.byte	0x04, 0x37
        /*0002*/ 	.short	(.L_61 - .L_60)
.L_60:
        /*0004*/ 	.word	0x00000082


	//----- nvinfo : EIATTR_KPARAM_INFO
	.align		4
.L_61:
        /*0008*/ 	.byte	0x04, 0x17
        /*000a*/ 	.short	(.L_63 - .L_62)
.L_62:
        /*000c*/ 	.word	0x00000000
        /*0010*/ 	.short	0x0004
        /*0012*/ 	.short	0x0020
        /*0014*/ 	.byte	0x00, 0xf0, 0x11, 0x00


	//----- nvinfo : EIATTR_KPARAM_INFO
	.align		4
.L_63:
        /*0018*/ 	.byte	0x04, 0x17
        /*001a*/ 	.short	(.L_65 - .L_64)
.L_64:
        /*001c*/ 	.word	0x00000000
        /*0020*/ 	.short	0x0003
        /*0022*/ 	.short	0x0018
        /*0024*/ 	.byte	0x00, 0xf5, 0x21, 0x00


	//----- nvinfo : EIATTR_KPARAM_INFO
	.align		4
.L_65:
        /*0028*/ 	.byte	0x04, 0x17
        /*002a*/ 	.short	(.L_67 - .L_66)
.L_66:
        /*002c*/ 	.word	0x00000000
        /*0030*/ 	.short	0x0002
        /*0032*/ 	.short	0x0010
        /*0034*/ 	.byte	0x00, 0xf5, 0x21, 0x00


	//----- nvinfo : EIATTR_KPARAM_INFO
	.align		4
.L_67:
        /*0038*/ 	.byte	0x04, 0x17
        /*003a*/ 	.short	(.L_69 - .L_68)
.L_68:
        /*003c*/ 	.word	0x00000000
        /*0040*/ 	.short	0x0001
        /*0042*/ 	.short	0x0008
        /*0044*/ 	.byte	0x00, 0xf5, 0x21, 0x00


	//----- nvinfo : EIATTR_KPARAM_INFO
	.align		4
.L_69:
        /*0048*/ 	.byte	0x04, 0x17
        /*004a*/ 	.short	(.L_71 - .L_70)
.L_70:
        /*004c*/ 	.word	0x00000000
        /*0050*/ 	.short	0x0000
        /*0052*/ 	.short	0x0000
        /*0054*/ 	.byte	0x00, 0xf5, 0x21, 0x00


	//----- nvinfo : EIATTR_SPARSE_MMA_MASK
	.align		4
.L_71:
        /*0058*/ 	.byte	0x03, 0x50
        /*005a*/ 	.short	0x0000


	//----- nvinfo : EIATTR_MAXREG_COUNT
	.align		4
        /*005c*/ 	.byte	0x03, 0x1b
        /*005e*/ 	.short	0x00ff


	//----- nvinfo : EIATTR_MERCURY_ISA_VERSION
	.align		4
        /*0060*/ 	.byte	0x03, 0x5f
        /*0062*/ 	.short	0x0101


	//----- nvinfo : EIATTR_VRC_CTA_INIT_COUNT
	.align		4
        /*0064*/ 	.byte	0x02, 0x4a
	.zero		1
	.zero		1


	//----- nvinfo : EIATTR_EXIT_INSTR_OFFSETS
	.align		4
        /*0068*/ 	.byte	0x04, 0x1c
        /*006a*/ 	.short	(.L_73 - .L_72)


	//   ....[0]....
.L_72:
        /*006c*/ 	.word	0x00000040


	//   ....[1]....
        /*0070*/ 	.word	0x00000110


	//----- nvinfo : EIATTR_CBANK_PARAM_SIZE
	.align		4
.L_73:
        /*0074*/ 	.byte	0x03, 0x19
        /*0076*/ 	.short	0x0024


	//----- nvinfo : EIATTR_PARAM_CBANK
	.align		4
        /*0078*/ 	.byte	0x04, 0x0a
        /*007a*/ 	.short	(.L_75 - .L_74)
	.align		4
.L_74:
        /*007c*/ 	.word	index@(.nv.constant0._Z11forwardPassPfS_S_S_i)
        /*0080*/ 	.short	0x0380
        /*0082*/ 	.short	0x0024


	//----- nvinfo : EIATTR_SW_WAR
	.align		4
.L_75:
        /*0084*/ 	.byte	0x04, 0x36
        /*0086*/ 	.short	(.L_77 - .L_76)
.L_76:
        /*0088*/ 	.word	0x00000008
.L_77:


//--------------------- .nv.callgraph             --------------------------
	.section	.nv.callgraph,"",@"SHT_CUDA_CALLGRAPH"
	.align	4
	.sectionentsize	8
	.align		4
        /*0000*/ 	.word	0x00000000
	.align		4
        /*0004*/ 	.word	0xffffffff
	.align		4
        /*0008*/ 	.word	0x00000000
	.align		4
        /*000c*/ 	.word	0xfffffffe
	.align		4
        /*0010*/ 	.word	0x00000000
	.align		4
        /*0014*/ 	.word	0xfffffffd
	.align		4
        /*0018*/ 	.word	0x00000000
	.align		4
        /*001c*/ 	.word	0xfffffffc


//--------------------- .text._Z13updateWeightsPfS_S_S_f --------------------------
	.section	.text._Z13updateWeightsPfS_S_S_f,"ax",@progbits
	.align	128
        .global         _Z13updateWeightsPfS_S_S_f
        .type           _Z13updateWeightsPfS_S_S_f,@function
        .size           _Z13updateWeightsPfS_S_S_f,(.L_x_19 - _Z13updateWeightsPfS_S_S_f)
        .other          _Z13updateWeightsPfS_S_S_f,@"STO_CUDA_ENTRY STV_DEFAULT"
_Z13updateWeightsPfS_S_S_f:
.text._Z13updateWeightsPfS_S_S_f:
[----:B------:R-:W-:Y:S08]  /*0000*/  LDC R1, c[0x0][0x37c] ;  /* 0x0000df00ff017b82 */ /* 0x000ff00000000800 */
[----:B------:R-:W0:Y:S01]  /*0010*/  LDC.64 R2, c[0x0][0x390] ;  /* 0x0000e400ff027b82 */ /* 0x000e220000000a00 */
[----:B------:R-:W0:Y:S01]  /*0020*/  LDCU.64 UR4, c[0x0][0x358] ;  /* 0x00006b00ff0477ac */ /* 0x000e220008000a00 */
[----:B------:R-:W1:Y:S06]  /*0030*/  LDCU UR6, c[0x0][0x3a0] ;  /* 0x00007400ff0677ac */ /* 0x000e6c0008000800 */
[----:B------:R-:W2:Y:S01]  /*0040*/  LDC.64 R4, c[0x0][0x380] ;  /* 0x0000e000ff047b82 */ /* 0x000ea20000000a00 */
[----:B0-----:R-:W1:Y:S04]  /*0050*/  LDG.E R2, desc[UR4][R2.64] ;  /* 0x0000000402027981 */ /* 0x001e68000c1e1900 */
[----:B--2---:R-:W1:Y:S03]  /*0060*/  LDG.E R11, desc[UR4][R4.64] ;  /* 0x00000004040b7981 */ /* 0x004e66000c1e1900 */
[----:B------:R-:W0:Y:S08]  /*0070*/  LDC.64 R6, c[0x0][0x398] ;  /* 0x0000e600ff067b82 */ /* 0x000e300000000a00 */
[----:B------:R-:W2:Y:S01]  /*0080*/  LDC.64 R8, c[0x0][0x388] ;  /* 0x0000e200ff087b82 */ /* 0x000ea20000000a00 */
[----:B-1----:R-:W-:-:S05]  /*0090*/  FFMA R11, -R2, UR6, R11 ;  /* 0x00000006020b7c23 */ /* 0x002fca000800010b */
[----:B------:R-:W-:Y:S04]  /*00a0*/  STG.E desc[UR4][R4.64], R11 ;  /* 0x0000000b04007986 */ /* 0x000fe8000c101904 */
[----:B0-----:R-:W3:Y:S04]  /*00b0*/  LDG.E R6, desc[UR4][R6.64] ;  /* 0x0000000406067981 */ /* 0x001ee8000c1e1900 */
[----:B--2---:R-:W3:Y:S02]  /*00c0*/  LDG.E R13, desc[UR4][R8.64] ;  /* 0x00000004080d7981 */ /* 0x004ee4000c1e1900 */
[----:B---3--:R-:W-:-:S05]  /*00d0*/  FFMA R13, -R6, UR6, R13 ;  /* 0x00000006060d7c23 */ /* 0x008fca000800010d */
[----:B------:R-:W-:Y:S01]  /*00e0*/  STG.E desc[UR4][R8.64], R13 ;  /* 0x0000000d08007986 */ /* 0x000fe2000c101904 */
[----:B------:R-:W-:Y:S05]  /*00f0*/  EXIT ;  /* 0x000000000000794d */ /* 0x000fea0003800000 */
.L_x_0:
[----:B------:R-:W-:-:S00]  /*0100*/  BRA `(.L_x_0) ;  /* 0xfffffffc00fc7947 */ /* 0x000fc0000383ffff */
[----:B------:R-:W-:-:S00]  /*0110*/  NOP ;  /* 0x0000000000007918 */ /* 0x000fc00000000000 */
        /* <DEDUP_REMOVED lines=14> */
.L_x_19:


//--------------------- .text._Z16computeGradientsPfS_S_S_S_i --------------------------
	.section	.text._Z16computeGradientsPfS_S_S_S_i,"ax",@progbits
	.align	128
        .global         _Z16computeGradientsPfS_S_S_S_i
        .type           _Z16computeGradientsPfS_S_S_S_i,@function
        .size           _Z16computeGradientsPfS_S_S_S_i,(.L_x_18 - _Z16computeGradientsPfS_S_S_S_i)
        .other          _Z16computeGradientsPfS_S_S_S_i,@"STO_CUDA_ENTRY STV_DEFAULT"
_Z16computeGradientsPfS_S_S_S_i:
.text._Z16computeGradientsPfS_S_S_S_i:
[----:B------:R-:W-:Y:S01]  /*0000*/  LDC R1, c[0x0][0x37c] ;  /* 0x0000df00ff017b82 */ /* 0x000fe20000000800 */
[----:B------:R-:W0:Y:S01]  /*0010*/  S2R R3, SR_TID.X ;  /* 0x0000000000037919 */ /* 0x000e220000002100 */
[----:B------:R-:W0:Y:S02]  /*0020*/  LDCU UR6, c[0x0][0x3a8] ;  /* 0x00007500ff0677ac */ /* 0x000e240008000800 */
[----:B0-----:R-:W-:-:S13]  /*0030*/  ISETP.GE.AND P0, PT, R3, UR6, PT ;  /* 0x0000000603007c0c */ /* 0x001fda000bf06270 */
[----:B------:R-:W-:Y:S05]  /*0040*/  @P0 EXIT ;  /* 0x000000000000094d */ /* 0x000fea0003800000 */
[----:B------:R-:W0:Y:S01]  /*0050*/  LDC.64 R4, c[0x0][0x390] ;  /* 0x0000e400ff047b82 */ /* 0x000e220000000a00 */
[----:B------:R-:W1:Y:S07]  /*0060*/  LDCU.64 UR4, c[0x0][0x358] ;  /* 0x00006b00ff0477ac */ /* 0x000e6e0008000a00 */
[----:B------:R-:W2:Y:S08]  /*0070*/  LDC.64 R6, c[0x0][0x388] ;  /* 0x0000e200ff067b82 */ /* 0x000eb00000000a00 */
[----:B------:R-:W3:Y:S01]  /*0080*/  LDC.64 R8, c[0x0][0x380] ;  /* 0x0000e000ff087b82 */ /* 0x000ee20000000a00 */
[----:B0-----:R-:W-:-:S05]  /*0090*/  IMAD.WIDE.U32 R4, R3, 0x4, R4 ;  /* 0x0000000403047825 */ /* 0x001fca00078e0004 */
[----:B-1----:R-:W4:Y:S01]  /*00a0*/  LDG.E R0, desc[UR4][R4.64] ;  /* 0x0000000404007981 */ /* 0x002f22000c1e1900 */
[----:B--2---:R-:W-:-:S05]  /*00b0*/  IMAD.WIDE.U32 R6, R3, 0x4, R6 ;  /* 0x0000000403067825 */ /* 0x004fca00078e0006 */
[----:B------:R-:W4:Y:S01]  /*00c0*/  LDG.E R11, desc[UR4][R6.64] ;  /* 0x00000004060b7981 */ /* 0x000f22000c1e1900 */
[----:B---3--:R-:W-:-:S06]  /*00d0*/  IMAD.WIDE.U32 R8, R3, 0x4, R8 ;  /* 0x0000000403087825 */ /* 0x008fcc00078e0008 */
[----:B------:R-:W2:Y:S01]  /*00e0*/  LDG.E R8, desc[UR4][R8.64] ;  /* 0x0000000408087981 */ /* 0x000ea2000c1e1900 */
[----:B------:R-:W-:-:S04]  /*00f0*/  I2FP.F32.U32 R3, UR6 ;  /* 0x0000000600037c45 */ /* 0x000fc80008201000 */
[----:B------:R-:W0:Y:S01]  /*0100*/  MUFU.RCP R2, R3 ;  /* 0x0000000300027308 */ /* 0x000e220000001000 */
[----:B------:R-:W-:Y:S01]  /*0110*/  BSSY.RECONVERGENT B0, `(.L_x_1) ;  /* 0x000000e000007945 */ /* 0x000fe20003800200 */
[----:B0-----:R-:W-:-:S04]  /*0120*/  FFMA R13, -R3, R2, 1 ;  /* 0x3f800000030d7423 */ /* 0x001fc80000000102 */
[----:B------:R-:W-:Y:S01]  /*0130*/  FFMA R13, R2, R13, R2 ;  /* 0x0000000d020d7223 */ /* 0x000fe20000000002 */
[----:B----4-:R-:W-:Y:S01]  /*0140*/  FADD R11, R0, -R11 ;  /* 0x8000000b000b7221 */ /* 0x010fe20000000000 */
[----:B--2---:R-:W-:-:S04]  /*0150*/  FADD R0, R8, R8 ;  /* 0x0000000808007221 */ /* 0x004fc80000000000 */
[----:B------:R-:W-:-:S04]  /*0160*/  FMUL R0, R0, R11 ;  /* 0x0000000b00007220 */ /* 0x000fc80000400000 */
[----:B------:R-:W0:Y:S01]  /*0170*/  FCHK P0, R0, R3 ;  /* 0x0000000300007302 */ /* 0x000e220000000000 */
[----:B------:R-:W-:-:S04]  /*0180*/  FFMA R2, R0, R13, RZ ;  /* 0x0000000d00027223 */ /* 0x000fc800000000ff */
[----:B------:R-:W-:-:S04]  /*0190*/  FFMA R10, -R3, R2, R0 ;  /* 0x00000002030a7223 */ /* 0x000fc80000000100 */
[----:B------:R-:W-:Y:S01]  /*01a0*/  FFMA R13, R13, R10, R2 ;  /* 0x0000000a0d0d7223 */ /* 0x000fe20000000002 */
[----:B0-----:R-:W-:Y:S06]  /*01b0*/  @!P0 BRA `(.L_x_2) ;  /* 0x00000000000c8947 */ /* 0x001fec0003800000 */
[----:B------:R-:W-:-:S07]  /*01c0*/  MOV R2, 0x1e0 ;  /* 0x000001e000027802 */ /* 0x000fce0000000f00 */
[----:B------:R-:W-:Y:S05]  /*01d0*/  CALL.REL.NOINC `($__internal_0_$__cuda_sm3x_div_rn_noftz_f32_slowpath) ;  /* 0x0000000000647944 */ /* 0x000fea0003c00000 */
[----:B------:R-:W-:-:S07]  /*01e0*/  IMAD.MOV.U32 R13, RZ, RZ, R0 ;  /* 0x000000ffff0d7224 */ /* 0x000fce00078e0000 */
.L_x_2:
[----:B------:R-:W-:Y:S05]  /*01f0*/  BSYNC.RECONVERGENT B0 ;  /* 0x0000000000007941 */ /* 0x000fea0003800200 */
.L_x_1:
[----:B------:R-:W0:Y:S02]  /*0200*/  LDC.64 R8, c[0x0][0x398] ;  /* 0x0000e600ff087b82 */ /* 0x000e240000000a00 */
[----:B0-----:R0:W-:Y:S04]  /*0210*/  REDG.E.ADD.F32.FTZ.RN.STRONG.GPU desc[UR4][R8.64], R13 ;  /* 0x0000000d080079a6 */ /* 0x0011e8000c12f304 */
[----:B------:R-:W2:Y:S04]  /*0220*/  LDG.E R4, desc[UR4][R4.64] ;  /* 0x0000000404047981 */ /* 0x000ea8000c1e1900 */
[----:B------:R-:W2:Y:S01]  /*0230*/  LDG.E R7, desc[UR4][R6.64] ;  /* 0x0000000406077981 */ /* 0x000ea2000c1e1900 */
[----:B------:R-:W1:Y:S01]  /*0240*/  MUFU.RCP R10, R3 ;  /* 0x00000003000a7308 */ /* 0x000e620000001000 */
[----:B------:R-:W-:Y:S01]  /*0250*/  BSSY.RECONVERGENT B0, `(.L_x_3) ;  /* 0x000000e000007945 */ /* 0x000fe20003800200 */
[----:B-1----:R-:W-:Y:S01]  /*0260*/  FFMA R11, -R3, R10, 1 ;  /* 0x3f800000030b7423 */ /* 0x002fe2000000010a */
[----:B--2---:R-:W-:-:S04]  /*0270*/  FADD R0, R4, -R7 ;  /* 0x8000000704007221 */ /* 0x004fc80000000000 */
[----:B------:R-:W-:Y:S01]  /*0280*/  FADD R2, R0, R0 ;  /* 0x0000000000027221 */ /* 0x000fe20000000000 */
[----:B------:R-:W-:-:S03]  /*0290*/  FFMA R0, R10, R11, R10 ;  /* 0x0000000b0a007223 */ /* 0x000fc6000000000a */
[----:B------:R-:W1:Y:S01]  /*02a0*/  FCHK P0, R2, R3 ;  /* 0x0000000302007302 */ /* 0x000e620000000000 */
[----:B------:R-:W-:-:S04]  /*02b0*/  FFMA R11, R0, R2, RZ ;  /* 0x00000002000b7223 */ /* 0x000fc800000000ff */
[----:B------:R-:W-:-:S04]  /*02c0*/  FFMA R10, -R3, R11, R2 ;  /* 0x0000000b030a7223 */ /* 0x000fc80000000102 */
[----:B------:R-:W-:Y:S01]  /*02d0*/  FFMA R11, R0, R10, R11 ;  /* 0x0000000a000b7223 */ /* 0x000fe2000000000b */
[----:B01----:R-:W-:Y:S06]  /*02e0*/  @!P0 BRA `(.L_x_4) ;  /* 0x0000000000108947 */ /* 0x003fec0003800000 */
[----:B------:R-:W-:Y:S01]  /*02f0*/  IMAD.MOV.U32 R0, RZ, RZ, R2 ;  /* 0x000000ffff007224 */ /* 0x000fe200078e0002 */
[----:B------:R-:W-:-:S07]  /*0300*/  MOV R2, 0x320 ;  /* 0x0000032000027802 */ /* 0x000fce0000000f00 */
[----:B------:R-:W-:Y:S05]  /*0310*/  CALL.REL.NOINC `($__internal_0_$__cuda_sm3x_div_rn_noftz_f32_slowpath) ;  /* 0x0000000000147944 */ /* 0x000fea0003c00000 */
[----:B------:R-:W-:-:S07]  /*0320*/  IMAD.MOV.U32 R11, RZ, RZ, R0 ;  /* 0x000000ffff0b7224 */ /* 0x000fce00078e0000 */
.L_x_4:
[----:B------:R-:W-:Y:S05]  /*0330*/  BSYNC.RECONVERGENT B0 ;  /* 0x0000000000007941 */ /* 0x000fea0003800200 */
.L_x_3:
[----:B------:R-:W0:Y:S02]  /*0340*/  LDC.64 R2, c[0x0][0x3a0] ;  /* 0x0000e800ff027b82 */ /* 0x000e240000000a00 */
[----:B0-----:R-:W-:Y:S01]  /*0350*/  REDG.E.ADD.F32.FTZ.RN.STRONG.GPU desc[UR4][R2.64], R11 ;  /* 0x0000000b020079a6 */ /* 0x001fe2000c12f304 */
[----:B------:R-:W-:Y:S05]  /*0360*/  EXIT ;  /* 0x000000000000794d */ /* 0x000fea0003800000 */
        .weak           $__internal_0_$__cuda_sm3x_div_rn_noftz_f32_slowpath
        .type           $__internal_0_$__cuda_sm3x_div_rn_noftz_f32_slowpath,@function
        .size           $__internal_0_$__cuda_sm3x_div_rn_noftz_f32_slowpath,(.L_x_18 - $__internal_0_$__cuda_sm3x_div_rn_noftz_f32_slowpath)
$__internal_0_$__cuda_sm3x_div_rn_noftz_f32_slowpath:
[--C-:B------:R-:W-:Y:S01]  /*0370*/  SHF.R.U32.HI R9, RZ, 0x17, R3.reuse ;  /* 0x00000017ff097819 */ /* 0x100fe20000011603 */
[----:B------:R-:W-:Y:S01]  /*0380*/  BSSY.RECONVERGENT B1, `(.L_x_5) ;  /* 0x0000063000017945 */ /* 0x000fe20003800200 */
[----:B------:R-:W-:Y:S02]  /*0390*/  SHF.R.U32.HI R8, RZ, 0x17, R0 ;  /* 0x00000017ff087819 */ /* 0x000fe40000011600 */
[----:B------:R-:W-:Y:S01]  /*03a0*/  LOP3.LUT R14, R9, 0xff, RZ, 0xc0, !PT ;  /* 0x000000ff090e7812 */ /* 0x000fe200078ec0ff */
[----:B------:R-:W-:Y:S01]  /*03b0*/  IMAD.MOV.U32 R9, RZ, RZ, R3 ;  /* 0x000000ffff097224 */ /* 0x000fe200078e0003 */
[----:B------:R-:W-:-:S03]  /*03c0*/  LOP3.LUT R12, R8, 0xff, RZ, 0xc0, !PT ;  /* 0x000000ff080c7812 */ /* 0x000fc600078ec0ff */
[----:B------:R-:W-:Y:S02]  /*03d0*/  VIADD R11, R14, 0xffffffff ;  /* 0xffffffff0e0b7836 */ /* 0x000fe40000000000 */
[----:B------:R-:W-:-:S03]  /*03e0*/  VIADD R10, R12, 0xffffffff ;  /* 0xffffffff0c0a7836 */ /* 0x000fc60000000000 */
[----:B------:R-:W-:-:S04]  /*03f0*/  ISETP.GT.U32.AND P0, PT, R11, 0xfd, PT ;  /* 0x000000fd0b00780c */ /* 0x000fc80003f04070 */
[----:B------:R-:W-:-:S13]  /*0400*/  ISETP.GT.U32.OR P0, PT, R10, 0xfd, P0 ;  /* 0x000000fd0a00780c */ /* 0x000fda0000704470 */
[----:B------:R-:W-:Y:S01]  /*0410*/  @!P0 IMAD.MOV.U32 R8, RZ, RZ, RZ ;  /* 0x000000ffff088224 */ /* 0x000fe200078e00ff */
[----:B------:R-:W-:Y:S06]  /*0420*/  @!P0 BRA `(.L_x_6) ;  /* 0x00000000005c8947 */ /* 0x000fec0003800000 */
[----:B------:R-:W-:Y:S02]  /*0430*/  FSETP.GTU.FTZ.AND P0, PT, |R0|, +INF , PT ;  /* 0x7f8000000000780b */ /* 0x000fe40003f1c200 */
[----:B------:R-:W-:-:S04]  /*0440*/  FSETP.GTU.FTZ.AND P1, PT, |R3|, +INF , PT ;  /* 0x7f8000000300780b */ /* 0x000fc80003f3c200 */
[----:B------:R-:W-:-:S13]  /*0450*/  PLOP3.LUT P0, PT, P0, P1, PT, 0xf8, 0x8f ;  /* 0x00000000008f781c */ /* 0x000fda0000703f70 */
[----:B------:R-:W-:Y:S05]  /*0460*/  @P0 BRA `(.L_x_7) ;  /* 0x00000004004c0947 */ /* 0x000fea0003800000 */
[----:B------:R-:W-:-:S13]  /*0470*/  LOP3.LUT P0, RZ, R9, 0x7fffffff, R0, 0xc8, !PT ;  /* 0x7fffffff09ff7812 */ /* 0x000fda000780c800 */
[----:B------:R-:W-:Y:S05]  /*0480*/  @!P0 BRA `(.L_x_8) ;  /* 0x00000004003c8947 */ /* 0x000fea0003800000 */
[C---:B------:R-:W-:Y:S02]  /*0490*/  FSETP.NEU.FTZ.AND P2, PT, |R0|.reuse, +INF , PT ;  /* 0x7f8000000000780b */ /* 0x040fe40003f5d200 */
[----:B------:R-:W-:Y:S02]  /*04a0*/  FSETP.NEU.FTZ.AND P1, PT, |R3|, +INF , PT ;  /* 0x7f8000000300780b */ /* 0x000fe40003f3d200 */
[----:B------:R-:W-:-:S11]  /*04b0*/  FSETP.NEU.FTZ.AND P0, PT, |R0|, +INF , PT ;  /* 0x7f8000000000780b */ /* 0x000fd60003f1d200 */
[----:B------:R-:W-:Y:S05]  /*04c0*/  @!P1 BRA !P2, `(.L_x_8) ;  /* 0x00000004002c9947 */ /* 0x000fea0005000000 */
[----:B------:R-:W-:-:S04]  /*04d0*/  LOP3.LUT P2, RZ, R0, 0x7fffffff, RZ, 0xc0, !PT ;  /* 0x7fffffff00ff7812 */ /* 0x000fc8000784c0ff */
[----:B------:R-:W-:-:S13]  /*04e0*/  PLOP3.LUT P1, PT, P1, P2, PT, 0x2f, 0xf2 ;  /* 0x0000000000f2781c */ /* 0x000fda0000f24577 */
[----:B------:R-:W-:Y:S05]  /*04f0*/  @P1 BRA `(.L_x_9) ;  /* 0x0000000400181947 */ /* 0x000fea0003800000 */
[----:B------:R-:W-:-:S04]  /*0500*/  LOP3.LUT P1, RZ, R9, 0x7fffffff, RZ, 0xc0, !PT ;  /* 0x7fffffff09ff7812 */ /* 0x000fc8000782c0ff */
[----:B------:R-:W-:-:S13]  /*0510*/  PLOP3.LUT P0, PT, P0, P1, PT, 0x2f, 0xf2 ;  /* 0x0000000000f2781c */ /* 0x000fda0000702577 */
[----:B------:R-:W-:Y:S05]  /*0520*/  @P0 BRA `(.L_x_10) ;  /* 0x0000000400000947 */ /* 0x000fea0003800000 */
[----:B------:R-:W-:Y:S02]  /*0530*/  ISETP.GE.AND P0, PT, R10, RZ, PT ;  /* 0x000000ff0a00720c */ /* 0x000fe40003f06270 */
[----:B------:R-:W-:-:S11]  /*0540*/  ISETP.GE.AND P1, PT, R11, RZ, PT ;  /* 0x000000ff0b00720c */ /* 0x000fd60003f26270 */
[----:B------:R-:W-:Y:S02]  /*0550*/  @P0 IMAD.MOV.U32 R8, RZ, RZ, RZ ;  /* 0x000000ffff080224 */ /* 0x000fe400078e00ff */
[----:B------:R-:W-:Y:S01]  /*0560*/  @!P0 FFMA R0, R0, 1.84467440737095516160e+19, RZ ;  /* 0x5f80000000008823 */ /* 0x000fe200000000ff */
[----:B------:R-:W-:Y:S02]  /*0570*/  @!P0 IMAD.MOV.U32 R8, RZ, RZ, -0x40 ;  /* 0xffffffc0ff088424 */ /* 0x000fe400078e00ff */
[----:B------:R-:W-:Y:S02]  /*0580*/  @!P1 FFMA R9, R3, 1.84467440737095516160e+19, RZ ;  /* 0x5f80000003099823 */ /* 0x000fe400000000ff */
[----:B------:R-:W-:-:S07]  /*0590*/  @!P1 VIADD R8, R8, 0x40 ;  /* 0x0000004008089836 */ /* 0x000fce0000000000 */
.L_x_6:
[----:B------:R-:W-:Y:S01]  /*05a0*/  LEA R10, R14, 0xc0800000, 0x17 ;  /* 0xc08000000e0a7811 */ /* 0x000fe200078eb8ff */
[----:B------:R-:W-:Y:S03]  /*05b0*/  BSSY.RECONVERGENT B2, `(.L_x_11) ;  /* 0x0000036000027945 */ /* 0x000fe60003800200 */
[----:B------:R-:W-:Y:S01]  /*05c0*/  IADD3 R10, PT, PT, -R10, R9, RZ ;  /* 0x000000090a0a7210 */ /* 0x000fe20007ffe1ff */
[----:B------:R-:W-:-:S03]  /*05d0*/  VIADD R9, R12, 0xffffff81 ;  /* 0xffffff810c097836 */ /* 0x000fc60000000000 */
[----:B------:R-:W0:Y:S01]  /*05e0*/  MUFU.RCP R11, R10 ;  /* 0x0000000a000b7308 */ /* 0x000e220000001000 */
[----:B------:R-:W-:Y:S01]  /*05f0*/  FADD.FTZ R13, -R10, -RZ ;  /* 0x800000ff0a0d7221 */ /* 0x000fe20000010100 */
[----:B------:R-:W-:-:S03]  /*0600*/  IMAD R0, R9, -0x800000, R0 ;  /* 0xff80000009007824 */ /* 0x000fc600078e0200 */
[----:B0-----:R-:W-:-:S04]  /*0610*/  FFMA R12, R11, R13, 1 ;  /* 0x3f8000000b0c7423 */ /* 0x001fc8000000000d */
[----:B------:R-:W-:-:S04]  /*0620*/  FFMA R16, R11, R12, R11 ;  /* 0x0000000c0b107223 */ /* 0x000fc8000000000b */
[----:B------:R-:W-:-:S04]  /*0630*/  FFMA R11, R0, R16, RZ ;  /* 0x00000010000b7223 */ /* 0x000fc800000000ff */
[----:B------:R-:W-:-:S04]  /*0640*/  FFMA R12, R13, R11, R0 ;  /* 0x0000000b0d0c7223 */ /* 0x000fc80000000000 */
[----:B------:R-:W-:Y:S01]  /*0650*/  FFMA R15, R16, R12, R11 ;  /* 0x0000000c100f7223 */ /* 0x000fe2000000000b */
[----:B------:R-:W-:-:S03]  /*0660*/  IADD3 R11, PT, PT, R9, 0x7f, -R14 ;  /* 0x0000007f090b7810 */ /* 0x000fc60007ffe80e */
[----:B------:R-:W-:Y:S02]  /*0670*/  FFMA R12, R13, R15, R0 ;  /* 0x0000000f0d0c7223 */ /* 0x000fe40000000000 */
[----:B------:R-:W-:Y:S02]  /*0680*/  IMAD.IADD R11, R11, 0x1, R8 ;  /* 0x000000010b0b7824 */ /* 0x000fe400078e0208 */
[----:B------:R-:W-:-:S05]  /*0690*/  FFMA R0, R16, R12, R15 ;  /* 0x0000000c10007223 */ /* 0x000fca000000000f */
[----:B------:R-:W-:-:S04]  /*06a0*/  SHF.R.U32.HI R9, RZ, 0x17, R0 ;  /* 0x00000017ff097819 */ /* 0x000fc80000011600 */
[----:B------:R-:W-:-:S05]  /*06b0*/  LOP3.LUT R9, R9, 0xff, RZ, 0xc0, !PT ;  /* 0x000000ff09097812 */ /* 0x000fca00078ec0ff */
[----:B------:R-:W-:-:S04]  /*06c0*/  IMAD.IADD R13, R9, 0x1, R11 ;  /* 0x00000001090d7824 */ /* 0x000fc800078e020b */
[----:B------:R-:W-:-:S05]  /*06d0*/  VIADD R8, R13, 0xffffffff ;  /* 0xffffffff0d087836 */ /* 0x000fca0000000000 */
[----:B------:R-:W-:-:S13]  /*06e0*/  ISETP.GE.U32.AND P0, PT, R8, 0xfe, PT ;  /* 0x000000fe0800780c */ /* 0x000fda0003f06070 */
[----:B------:R-:W-:Y:S05]  /*06f0*/  @!P0 BRA `(.L_x_12) ;  /* 0x0000000000808947 */ /* 0x000fea0003800000 */
[----:B------:R-:W-:-:S13]  /*0700*/  ISETP.GT.AND P0, PT, R13, 0xfe, PT ;  /* 0x000000fe0d00780c */ /* 0x000fda0003f04270 */
[----:B------:R-:W-:Y:S05]  /*0710*/  @P0 BRA `(.L_x_13) ;  /* 0x00000000006c0947 */ /* 0x000fea0003800000 */
[----:B------:R-:W-:-:S13]  /*0720*/  ISETP.GE.AND P0, PT, R13, 0x1, PT ;  /* 0x000000010d00780c */ /* 0x000fda0003f06270 */
[----:B------:R-:W-:Y:S05]  /*0730*/  @P0 BRA `(.L_x_14) ;  /* 0x0000000000740947 */ /* 0x000fea0003800000 */
[----:B------:R-:W-:Y:S02]  /*0740*/  ISETP.GE.AND P0, PT, R13, -0x18, PT ;  /* 0xffffffe80d00780c */ /* 0x000fe40003f06270 */
[----:B------:R-:W-:-:S11]  /*0750*/  LOP3.LUT R0, R0, 0x80000000, RZ, 0xc0, !PT ;  /* 0x8000000000007812 */ /* 0x000fd600078ec0ff */
[----:B------:R-:W-:Y:S05]  /*0760*/  @!P0 BRA `(.L_x_14) ;  /* 0x0000000000688947 */ /* 0x000fea0003800000 */
[CCC-:B------:R-:W-:Y:S01]  /*0770*/  FFMA.RZ R8, R16.reuse, R12.reuse, R15.reuse ;  /* 0x0000000c10087223 */ /* 0x1c0fe2000000c00f */
[C---:B------:R-:W-:Y:S02]  /*0780*/  VIADD R11, R13.reuse, 0x20 ;  /* 0x000000200d0b7836 */ /* 0x040fe40000000000 */
[-CC-:B------:R-:W-:Y:S01]  /*0790*/  FFMA.RM R9, R16, R12.reuse, R15.reuse ;  /* 0x0000000c10097223 */ /* 0x180fe2000000400f */
[C---:B------:R-:W-:Y:S02]  /*07a0*/  ISETP.NE.AND P2, PT, R13.reuse, RZ, PT ;  /* 0x000000ff0d00720c */ /* 0x040fe40003f45270 */
[----:B------:R-:W-:Y:S01]  /*07b0*/  LOP3.LUT R10, R8, 0x7fffff, RZ, 0xc0, !PT ;  /* 0x007fffff080a7812 */ /* 0x000fe200078ec0ff */
[----:B------:R-:W-:Y:S01]  /*07c0*/  FFMA.RP R8, R16, R12, R15 ;  /* 0x0000000c10087223 */ /* 0x000fe2000000800f */
[----:B------:R-:W-:Y:S02]  /*07d0*/  ISETP.NE.AND P1, PT, R13, RZ, PT ;  /* 0x000000ff0d00720c */ /* 0x000fe40003f25270 */
[----:B------:R-:W-:-:S02]  /*07e0*/  LOP3.LUT R10, R10, 0x800000, RZ, 0xfc, !PT ;  /* 0x008000000a0a7812 */ /* 0x000fc400078efcff */
[----:B------:R-:W-:Y:S02]  /*07f0*/  IADD3 R12, PT, PT, -R13, RZ, RZ ;  /* 0x000000ff0d0c7210 */ /* 0x000fe40007ffe1ff */
[----:B------:R-:W-:Y:S02]  /*0800*/  SHF.L.U32 R11, R10, R11, RZ ;  /* 0x0000000b0a0b7219 */ /* 0x000fe400000006ff */
[----:B------:R-:W-:Y:S02]  /*0810*/  FSETP.NEU.FTZ.AND P0, PT, R8, R9, PT ;  /* 0x000000090800720b */ /* 0x000fe40003f1d000 */
[----:B------:R-:W-:Y:S02]  /*0820*/  SEL R9, R12, RZ, P2 ;  /* 0x000000ff0c097207 */ /* 0x000fe40001000000 */
[----:B------:R-:W-:Y:S02]  /*0830*/  ISETP.NE.AND P1, PT, R11, RZ, P1 ;  /* 0x000000ff0b00720c */ /* 0x000fe40000f25270 */
[----:B------:R-:W-:-:S02]  /*0840*/  SHF.R.U32.HI R9, RZ, R9, R10 ;  /* 0x00000009ff097219 */ /* 0x000fc4000001160a */
[----:B------:R-:W-:Y:S02]  /*0850*/  PLOP3.LUT P0, PT, P0, P1, PT, 0xf8, 0x8f ;  /* 0x00000000008f781c */ /* 0x000fe40000703f70 */
[----:B------:R-:W-:Y:S02]  /*0860*/  SHF.R.U32.HI R11, RZ, 0x1, R9 ;  /* 0x00000001ff0b7819 */ /* 0x000fe40000011609 */
[----:B------:R-:W-:-:S04]  /*0870*/  SEL R8, RZ, 0x1, !P0 ;  /* 0x00000001ff087807 */ /* 0x000fc80004000000 */
[----:B------:R-:W-:-:S04]  /*0880*/  LOP3.LUT R8, R8, 0x1, R11, 0xf8, !PT ;  /* 0x0000000108087812 */ /* 0x000fc800078ef80b */
[----:B------:R-:W-:-:S05]  /*0890*/  LOP3.LUT R8, R8, R9, RZ, 0xc0, !PT ;  /* 0x0000000908087212 */ /* 0x000fca00078ec0ff */
[----:B------:R-:W-:-:S05]  /*08a0*/  IMAD.IADD R11, R11, 0x1, R8 ;  /* 0x000000010b0b7824 */ /* 0x000fca00078e0208 */
[----:B------:R-:W-:Y:S01]  /*08b0*/  LOP3.LUT R0, R11, R0, RZ, 0xfc, !PT ;  /* 0x000000000b007212 */ /* 0x000fe200078efcff */
[----:B------:R-:W-:Y:S06]  /*08c0*/  BRA `(.L_x_14) ;  /* 0x0000000000107947 */ /* 0x000fec0003800000 */
.L_x_13:
[----:B------:R-:W-:-:S04]  /*08d0*/  LOP3.LUT R0, R0, 0x80000000, RZ, 0xc0, !PT ;  /* 0x8000000000007812 */ /* 0x000fc800078ec0ff */
[----:B------:R-:W-:Y:S01]  /*08e0*/  LOP3.LUT R0, R0, 0x7f800000, RZ, 0xfc, !PT ;  /* 0x7f80000000007812 */ /* 0x000fe200078efcff */
[----:B------:R-:W-:Y:S06]  /*08f0*/  BRA `(.L_x_14) ;  /* 0x0000000000047947 */ /* 0x000fec0003800000 */
.L_x_12:
[----:B------:R-:W-:-:S07]  /*0900*/  IMAD R0, R11, 0x800000, R0 ;  /* 0x008000000b007824 */ /* 0x000fce00078e0200 */
.L_x_14:
[----:B------:R-:W-:Y:S05]  /*0910*/  BSYNC.RECONVERGENT B2 ;  /* 0x0000000000027941 */ /* 0x000fea0003800200 */
.L_x_11:
[----:B------:R-:W-:Y:S05]  /*0920*/  BRA `(.L_x_15) ;  /* 0x0000000000207947 */ /* 0x000fea0003800000 */
.L_x_10:
[----:B------:R-:W-:-:S04]  /*0930*/  LOP3.LUT R0, R9, 0x80000000, R0, 0x48, !PT ;  /* 0x8000000009007812 */ /* 0x000fc800078e4800 */
[----:B------:R-:W-:Y:S01]  /*0940*/  LOP3.LUT R0, R0, 0x7f800000, RZ, 0xfc, !PT ;  /* 0x7f80000000007812 */ /* 0x000fe200078efcff */
[----:B------:R-:W-:Y:S06]  /*0950*/  BRA `(.L_x_15) ;  /* 0x0000000000147947 */ /* 0x000fec0003800000 */
.L_x_9:
[----:B------:R-:W-:Y:S01]  /*0960*/  LOP3.LUT R0, R9, 0x80000000, R0, 0x48, !PT ;  /* 0x8000000009007812 */ /* 0x000fe200078e4800 */
[----:B------:R-:W-:Y:S06]  /*0970*/  BRA `(.L_x_15) ;  /* 0x00000000000c7947 */ /* 0x000fec0003800000 */
.L_x_8:
[----:B------:R-:W0:Y:S01]  /*0980*/  MUFU.RSQ R0, -QNAN ;  /* 0xffc0000000007908 */ /* 0x000e220000001400 */
[----:B------:R-:W-:Y:S05]  /*0990*/  BRA `(.L_x_15) ;  /* 0x0000000000047947 */ /* 0x000fea0003800000 */
.L_x_7:
[----:B------:R-:W-:-:S07]  /*09a0*/  FADD.FTZ R0, R0, R3 ;  /* 0x0000000300007221 */ /* 0x000fce0000010000 */
.L_x_15:
[----:B------:R-:W-:Y:S05]  /*09b0*/  BSYNC.RECONVERGENT B1 ;  /* 0x0000000000017941 */ /* 0x000fea0003800200 */
.L_x_5:
[----:B------:R-:W-:Y:S02]  /*09c0*/  IMAD.MOV.U32 R8, RZ, RZ, R2 ;  /* 0x000000ffff087224 */ /* 0x000fe400078e0002 */
[----:B------:R-:W-:-:S04]  /*09d0*/  IMAD.MOV.U32 R9, RZ, RZ, 0x0 ;  /* 0x00000000ff097424 */ /* 0x000fc800078e00ff */
[----:B0-----:R-:W-:Y:S05]  /*09e0*/  RET.REL.NODEC R8 `(_Z16computeGradientsPfS_S_S_S_i) ;  /* 0xfffffff408847950 */ /* 0x001fea0003c3ffff */
.L_x_16:
        /* <DEDUP_REMOVED lines=9> */
.L_x_18:


//--------------------- .text._Z11forwardPassPfS_S_S_i --------------------------
	.section	.text._Z11forwardPassPfS_S_S_i,"ax",@progbits
	.align	128
        .global         _Z11forwardPassPfS_S_S_i
        .type           _Z11forwardPassPfS_S_S_i,@function
        .size           _Z11forwardPassPfS_S_S_i,(.L_x_21 - _Z11forwardPassPfS_S_S_i)
        .other          _Z11forwardPassPfS_S_S_i,@"STO_CUDA_ENTRY STV_DEFAULT"
_Z11forwardPassPfS_S_S_i:
.text._Z11forwardPassPfS_S_S_i:
        /* <DEDUP_REMOVED lines=9> */
[----:B0-----:R-:W-:-:S07]  /*0090*/  IMAD.WIDE.U32 R4, R11, 0x4, R4 ;  /* 0x000000040b047825 */ /* 0x001fce00078e0004 */
[----:B------:R-:W0:Y:S01]  /*00a0*/  LDC.64 R8, c[0x0][0x398] ;  /* 0x0000e600ff087b82 */ /* 0x000e220000000a00 */
[----:B-1----:R-:W4:Y:S04]  /*00b0*/  LDG.E R5, desc[UR4][R4.64] ;  /* 0x0000000404057981 */ /* 0x002f28000c1e1900 */
[----:B--2---:R-:W4:Y:S04]  /*00c0*/  LDG.E R2, desc[UR4][R2.64] ;  /* 0x0000000402027981 */ /* 0x004f28000c1e1900 */
[----:B---3--:R-:W4:Y:S01]  /*00d0*/  LDG.E R7, desc[UR4][R6.64] ;  /* 0x0000000406077981 */ /* 0x008f22000c1e1900 */
[----:B0-----:R-:W-:-:S04]  /*00e0*/  IMAD.WIDE.U32 R8, R11, 0x4, R8 ;  /* 0x000000040b087825 */ /* 0x001fc800078e0008 */
[----:B----4-:R-:W-:-:S05]  /*00f0*/  FFMA R11, R2, R5, R7 ;  /* 0x00000005020b7223 */ /* 0x010fca0000000007 */
[----:B------:R-:W-:Y:S01]  /*0100*/  STG.E desc[UR4][R8.64], R11 ;  /* 0x0000000b08007986 */ /* 0x000fe2000c101904 */
[----:B------:R-:W-:Y:S05]  /*0110*/  EXIT ;  /* 0x000000000000794d */ /* 0x000fea0003800000 */
.L_x_17:
        /* <DEDUP_REMOVED lines=14> */
.L_x_21:


//--------------------- .nv.shared.reserved.0     --------------------------
	.section	.nv.shared.reserved.0,"aw",@nobits
	.weak		__nv_reservedSMEM_offset_0_alias
	.size		__nv_reservedSMEM_offset_0_alias, 0, 64
	.other		__nv_reservedSMEM_offset_0_alias,@"STO_CUDA_RESERVED_SHARED STV_DEFAULT"
__nv_reservedSMEM_offset_0_alias:
	.zero		0
	.zero		64


//--------------------- .nv.constant0._Z13updateWeightsPfS_S_S_f --------------------------
	.section	.nv.constant0._Z13updateWeightsPfS_S_S_f,"a",@progbits
	.sectionflags	@""
	.align	4
.nv.constant0._Z13updateWeightsPfS_S_S_f:
	.zero		932


//--------------------- .nv.constant0._Z16computeGradientsPfS_S_S_S_i --------------------------
	.section	.nv.constant0._Z16computeGradientsPfS_S_S_S_i,"a",@progbits
	.sectionflags	@""
	.align	4
.nv.constant0._Z16computeGradientsPfS_S_S_S_i:
	.zero		940


//--------------------- .nv.constant0._Z11forwardPassPfS_S_S_i --------------------------
	.section	.nv.constant0._Z11forwardPassPfS_S_S_i,"a",@progbits
	.sectionflags	@""
	.align	4
.nv.constant0._Z11forwardPassPfS_S_S_i:
	.zero		932


//--------------------- SYMBOLS --------------------------

	.type		.nv.reservedSmem.offset0,@object
	.size		.nv.reservedSmem.offset0,0x4
